//
// Generated by NVIDIA NVVM Compiler
//
// Compiler Build ID: CL-36424714
// Cuda compilation tools, release 13.0, V13.0.88
// Based on NVVM 20.0.0
//

.version 9.0
.target sm_100
.address_size 64

.func  (.param .b32 func_retval0) _Z18device_op_identityf
(
	.param .b32 _Z18device_op_identityf_param_0
)
;
.func  (.param .b32 func_retval0) _Z16device_op_squaref
(
	.param .b32 _Z16device_op_squaref_param_0
)
;
.func  (.param .b32 func_retval0) _Z14device_op_cubef
(
	.param .b32 _Z14device_op_cubef_param_0
)
;
.const .align 8 .u64 device_func_table[3] = {_Z18device_op_identityf, _Z16device_op_squaref, _Z14device_op_cubef};

.func  (.param .b32 func_retval0) _Z18device_op_identityf(
	.param .b32 _Z18device_op_identityf_param_0
)
{
	.reg .b32 	%f<2>;

	ld.param.f32 	%f1, [_Z18device_op_identityf_param_0];
	st.param.f32 	[func_retval0], %f1;
	ret;

}
.func  (.param .b32 func_retval0) _Z16device_op_squaref(
	.param .b32 _Z16device_op_squaref_param_0
)
{
	.reg .b32 	%f<3>;

	ld.param.f32 	%f1, [_Z16device_op_squaref_param_0];
	mul.f32 	%f2, %f1, %f1;
	st.param.f32 	[func_retval0], %f2;
	ret;

}
.func  (.param .b32 func_retval0) _Z14device_op_cubef(
	.param .b32 _Z14device_op_cubef_param_0
)
{
	.reg .b32 	%f<4>;

	ld.param.f32 	%f1, [_Z14device_op_cubef_param_0];
	mul.f32 	%f2, %f1, %f1;
	mul.f32 	%f3, %f1, %f2;
	st.param.f32 	[func_retval0], %f3;
	ret;

}
	// .globl	_Z21apply_func_ptr_kernelPKfPfPKii
.visible .entry _Z21apply_func_ptr_kernelPKfPfPKii(
	.param .u64 .ptr .align 1 _Z21apply_func_ptr_kernelPKfPfPKii_param_0,
	.param .u64 .ptr .align 1 _Z21apply_func_ptr_kernelPKfPfPKii_param_1,
	.param .u64 .ptr .align 1 _Z21apply_func_ptr_kernelPKfPfPKii_param_2,
	.param .u32 _Z21apply_func_ptr_kernelPKfPfPKii_param_3
)
{
	.reg .pred 	%p<4>;
	.reg .b32 	%r<12>;
	.reg .b32 	%f<7>;
	.reg .b64 	%rd<19>;

	ld.param.u64 	%rd6, [_Z21apply_func_ptr_kernelPKfPfPKii_param_0];
	ld.param.u64 	%rd4, [_Z21apply_func_ptr_kernelPKfPfPKii_param_1];
	ld.param.u64 	%rd5, [_Z21apply_func_ptr_kernelPKfPfPKii_param_2];
	ld.param.u32 	%r7, [_Z21apply_func_ptr_kernelPKfPfPKii_param_3];
	cvta.to.global.u64 	%rd1, %rd6;
	mov.u32 	%r8, %ctaid.x;
	mov.u32 	%r1, %ntid.x;
	mov.u32 	%r9, %tid.x;
	mad.lo.s32 	%r11, %r8, %r1, %r9;
	setp.ge.s32 	%p1, %r11, %r7;
	@%p1 bra 	$L__BB3_6;
	mov.u32 	%r10, %nctaid.x;
	mul.lo.s32 	%r3, %r10, %r1;
	cvta.to.global.u64 	%rd2, %rd5;
	cvta.to.global.u64 	%rd3, %rd4;
	mov.u64 	%rd12, device_func_table;
$L__BB3_2:
	mul.wide.s32 	%rd7, %r11, 4;
	add.s64 	%rd8, %rd2, %rd7;
	ld.global.nc.u32 	%r5, [%rd8];
	setp.gt.u32 	%p2, %r5, 2;
	@%p2 bra 	$L__BB3_4;
	mul.wide.u32 	%rd11, %r5, 8;
	add.s64 	%rd13, %rd12, %rd11;
	ld.const.u64 	%rd14, [%rd13];
	add.s64 	%rd16, %rd1, %rd7;
	ld.global.nc.f32 	%f4, [%rd16];
	{ // callseq 0, 0
	.param .b32 param0;
	st.param.f32 	[param0], %f4;
	.param .b32 retval0;
	prototype_0 : .callprototype (.param .b32 _) _ (.param .b32 _);
	call (retval0), 
	%rd14, 
	(
	param0
	)
	, prototype_0;
	ld.param.f32 	%f6, [retval0];
	} // callseq 0
	bra.uni 	$L__BB3_5;
$L__BB3_4:
	add.s64 	%rd10, %rd1, %rd7;
	ld.global.nc.f32 	%f6, [%rd10];
$L__BB3_5:
	add.s64 	%rd18, %rd3, %rd7;
	st.global.f32 	[%rd18], %f6;
	add.s32 	%r11, %r11, %r3;
	setp.lt.s32 	%p3, %r11, %r7;
	@%p3 bra 	$L__BB3_2;
$L__BB3_6:
	ret;

}


// ===== COMPILED SASS (sm_100) =====

	.target	sm_100

	.elftype	@"ET_EXEC"


//--------------------- .note.nv.tkinfo           --------------------------
	.section	.note.nv.tkinfo,"",@"SHT_NOTE"
	.sectionflags	@"SHF_NOTE_NV_TKINFO"
	.tkinfo
        /*0018*/ 	.word	0x00000002
        /*0030*/ 	.string	""
        /*0030*/ 	.string	"ptxas"
        /*0030*/ 	.string	"Cuda compilation tools, release 13.0, V13.0.88"
        /*0030*/ 	.string	"Build cuda_13.0.r13.0/compiler.36424714_0"
        /*0030*/ 	.string	"-arch sm_100 -m 64 "



//--------------------- .note.nv.cuinfo           --------------------------
	.section	.note.nv.cuinfo,"",@"SHT_NOTE"
	.sectionflags	@"SHF_NOTE_NV_CUINFO"
        /*0018*/ 	.short	0x0002
        /*001a*/ 	.short	0x0064
        /*001c*/ 	.short	0x0082
	.zero		2


//--------------------- .nv.info                  --------------------------
	.section	.nv.info,"",@"SHT_CUDA_INFO"
	.align	4


	//----- nvinfo : EIATTR_REGCOUNT
	.align		4
        /*0000*/ 	.byte	0x04, 0x2f
        /*0002*/ 	.short	(.L_2 - .L_1)
	.align		4
.L_1:
        /*0004*/ 	.word	index@(_Z21apply_func_ptr_kernelPKfPfPKii)
        /*0008*/ 	.word	0x0000001e


	//----- nvinfo : EIATTR_FRAME_SIZE
	.align		4
.L_2:
        /*000c*/ 	.byte	0x04, 0x11
        /*000e*/ 	.short	(.L_4 - .L_3)
	.align		4
.L_3:
        /*0010*/ 	.word	index@($_Z21apply_func_ptr_kernelPKfPfPKii$_Z18device_op_identityf)
        /*0014*/ 	.word	0x00000000


	//----- nvinfo : EIATTR_FRAME_SIZE
	.align		4
.L_4:
        /*0018*/ 	.byte	0x04, 0x11
        /*001a*/ 	.short	(.L_6 - .L_5)
	.align		4
.L_5:
        /*001c*/ 	.word	index@($_Z21apply_func_ptr_kernelPKfPfPKii$_Z16device_op_squaref)
        /*0020*/ 	.word	0x00000000


	//----- nvinfo : EIATTR_FRAME_SIZE
	.align		4
.L_6:
        /*0024*/ 	.byte	0x04, 0x11
        /*0026*/ 	.short	(.L_8 - .L_7)
	.align		4
.L_7:
        /*0028*/ 	.word	index@($_Z21apply_func_ptr_kernelPKfPfPKii$_Z14device_op_cubef)
        /*002c*/ 	.word	0x00000000


	//----- nvinfo : EIATTR_FRAME_SIZE
	.align		4
.L_8:
        /*0030*/ 	.byte	0x04, 0x11
        /*0032*/ 	.short	(.L_10 - .L_9)
	.align		4
.L_9:
        /*0034*/ 	.word	index@(_Z21apply_func_ptr_kernelPKfPfPKii)
        /*0038*/ 	.word	0x00000000


	//----- nvinfo : EIATTR_MIN_STACK_SIZE
	.align		4
.L_10:
        /*003c*/ 	.byte	0x04, 0x12
        /*003e*/ 	.short	(.L_12 - .L_11)
	.align		4
.L_11:
        /*0040*/ 	.word	index@(_Z21apply_func_ptr_kernelPKfPfPKii)
        /*0044*/ 	.word	0x00000000
.L_12:


//--------------------- .nv.compat                --------------------------
	.section	.nv.compat,"",@"SHT_CUDA_COMPAT_INFO"
	.align	4
        /*0000*/ 	.byte	0x02, 0x09, 0x00, 0x00, 0x02, 0x02, 0x01, 0x00, 0x02, 0x05, 0x05, 0x00, 0x03, 0x07, 0x01, 0x01
        /*0010*/ 	.byte	0x02, 0x03, 0x00, 0x00, 0x02, 0x06, 0x01, 0x00, 0x04, 0x0b, 0x08, 0x00, 0x09, 0x00, 0x00, 0x00
        /*0020*/ 	.byte	0x00, 0x00, 0x00, 0x00


//--------------------- .nv.info._Z21apply_func_ptr_kernelPKfPfPKii --------------------------
	.section	.nv.info._Z21apply_func_ptr_kernelPKfPfPKii,"",@"SHT_CUDA_INFO"
	.sectionflags	@""
	.align	4


	//----- nvinfo : EIATTR_CUDA_API_VERSION
	.align		4
        /*0000*/ 	.byte	0x04, 0x37
        /*0002*/ 	.short	(.L_14 - .L_13)
.L_13:
        /*0004*/ 	.word	0x00000082


	//----- nvinfo : EIATTR_KPARAM_INFO
	.align		4
.L_14:
        /*0008*/ 	.byte	0x04, 0x17
        /*000a*/ 	.short	(.L_16 - .L_15)
.L_15:
        /*000c*/ 	.word	0x00000000
        /*0010*/ 	.short	0x0003
        /*0012*/ 	.short	0x0018
        /*0014*/ 	.byte	0x00, 0xf0, 0x11, 0x00


	//----- nvinfo : EIATTR_KPARAM_INFO
	.align		4
.L_16:
        /*0018*/ 	.byte	0x04, 0x17
        /*001a*/ 	.short	(.L_18 - .L_17)
.L_17:
        /*001c*/ 	.word	0x00000000
        /*0020*/ 	.short	0x0002
        /*0022*/ 	.short	0x0010
        /*0024*/ 	.byte	0x00, 0xf5, 0x21, 0x00


	//----- nvinfo : EIATTR_KPARAM_INFO
	.align		4
.L_18:
        /*0028*/ 	.byte	0x04, 0x17
        /*002a*/ 	.short	(.L_20 - .L_19)
.L_19:
        /*002c*/ 	.word	0x00000000
        /*0030*/ 	.short	0x0001
        /*0032*/ 	.short	0x0008
        /*0034*/ 	.byte	0x00, 0xf5, 0x21, 0x00


	//----- nvinfo : EIATTR_KPARAM_INFO
	.align		4
.L_20:
        /*0038*/ 	.byte	0x04, 0x17
        /*003a*/ 	.short	(.L_22 - .L_21)
.L_21:
        /*003c*/ 	.word	0x00000000
        /*0040*/ 	.short	0x0000
        /*0042*/ 	.short	0x0000
        /*0044*/ 	.byte	0x00, 0xf5, 0x21, 0x00


	//----- nvinfo : EIATTR_SPARSE_MMA_MASK
	.align		4
.L_22:
        /*0048*/ 	.byte	0x03, 0x50
        /*004a*/ 	.short	0x0000


	//----- nvinfo : EIATTR_MAXREG_COUNT
	.align		4
        /*004c*/ 	.byte	0x03, 0x1b
        /*004e*/ 	.short	0x00ff


	//----- nvinfo : EIATTR_MERCURY_ISA_VERSION
	.align		4
        /*0050*/ 	.byte	0x03, 0x5f
        /*0052*/ 	.short	0x0101


	//----- nvinfo : EIATTR_VRC_CTA_INIT_COUNT
	.align		4
        /*0054*/ 	.byte	0x02, 0x4a
	.zero		1
	.zero		1


	//----- nvinfo : EIATTR_EXIT_INSTR_OFFSETS
	.align		4
        /*0058*/ 	.byte	0x04, 0x1c
        /*005a*/ 	.short	(.L_24 - .L_23)


	//   ....[0]....
.L_23:
        /*005c*/ 	.word	0x00000070


	//   ....[1]....
        /*0060*/ 	.word	0x00000290


	//----- nvinfo : EIATTR_CRS_STACK_SIZE
	.align		4
.L_24:
        /*0064*/ 	.byte	0x04, 0x1e
        /*0066*/ 	.short	(.L_26 - .L_25)
.L_25:
        /*0068*/ 	.word	0x00000000


	//----- nvinfo : EIATTR_CBANK_PARAM_SIZE
	.align		4
.L_26:
        /*006c*/ 	.byte	0x03, 0x19
        /*006e*/ 	.short	0x001c


	//----- nvinfo : EIATTR_PARAM_CBANK
	.align		4
        /*0070*/ 	.byte	0x04, 0x0a
        /*0072*/ 	.short	(.L_28 - .L_27)
	.align		4
.L_27:
        /*0074*/ 	.word	index@(.nv.constant0._Z21apply_func_ptr_kernelPKfPfPKii)
        /*0078*/ 	.short	0x0380
        /*007a*/ 	.short	0x001c


	//----- nvinfo : EIATTR_SW_WAR
	.align		4
.L_28:
        /*007c*/ 	.byte	0x04, 0x36
        /*007e*/ 	.short	(.L_30 - .L_29)
.L_29:
        /*0080*/ 	.word	0x00000008
.L_30:


//--------------------- .nv.callgraph             --------------------------
	.section	.nv.callgraph,"",@"SHT_CUDA_CALLGRAPH"
	.align	4
	.sectionentsize	8
	.align		4
        /*0000*/ 	.word	0x00000000
	.align		4
        /*0004*/ 	.word	0xffffffff
	.align		4
        /*0008*/ 	.word	0x00000000
	.align		4
        /*000c*/ 	.word	0xfffffffe
	.align		4
        /*0010*/ 	.word	0x00000000
	.align		4
        /*0014*/ 	.word	0xfffffffd
	.align		4
        /*0018*/ 	.word	0x00000000
	.align		4
        /*001c*/ 	.word	0xfffffffc


//--------------------- .nv.constant3             --------------------------
	.section	.nv.constant3,"a",@progbits
	.align	8
.nv.constant3:
	.type		device_func_table,@object
	.size		device_func_table,(.L_0 - device_func_table)
device_func_table:
        /*0000*/ 	.byte	0xf0, 0x02, 0x00, 0x00, 0x00, 0x00, 0x00, 0x00, 0xd0, 0x02, 0x00, 0x00, 0x00, 0x00, 0x00, 0x00
        /*0010*/ 	.byte	0xa0, 0x02, 0x00, 0x00, 0x00, 0x00, 0x00, 0x00
.L_0:


//--------------------- .text._Z21apply_func_ptr_kernelPKfPfPKii --------------------------
	.section	.text._Z21apply_func_ptr_kernelPKfPfPKii,"ax",@progbits
	.align	128
        .global         _Z21apply_func_ptr_kernelPKfPfPKii
        .type           _Z21apply_func_ptr_kernelPKfPfPKii,@function
        .size           _Z21apply_func_ptr_kernelPKfPfPKii,(.L_x_8 - _Z21apply_func_ptr_kernelPKfPfPKii)
        .other          _Z21apply_func_ptr_kernelPKfPfPKii,@"STO_CUDA_ENTRY STV_DEFAULT"
_Z21apply_func_ptr_kernelPKfPfPKii:
.text._Z21apply_func_ptr_kernelPKfPfPKii:
[----:B------:R-:W-:Y:S01]  /*0000*/  LDC R1, c[0x0][0x37c] ;  /* 0x0000df00ff017b82 */ /* 0x000fe20000000800 */
[----:B------:R-:W0:Y:S07]  /*0010*/  S2R R17, SR_TID.X ;  /* 0x0000000000117919 */ /* 0x000e2e0000002100 */
[----:B------:R-:W0:Y:S01]  /*0020*/  S2UR UR4, SR_CTAID.X ;  /* 0x00000000000479c3 */ /* 0x000e220000002500 */
[----:B------:R-:W1:Y:S07]  /*0030*/  LDCU UR5, c[0x0][0x398] ;  /* 0x00007300ff0577ac */ /* 0x000e6e0008000800 */
[----:B------:R-:W0:Y:S02]  /*0040*/  LDC R16, c[0x0][0x360] ;  /* 0x0000d800ff107b82 */ /* 0x000e240000000800 */
[----:B0-----:R-:W-:-:S05]  /*0050*/  IMAD R17, R16, UR4, R17 ;  /* 0x0000000410117c24 */ /* 0x001fca000f8e0211 */
[----:B-1----:R-:W-:-:S13]  /*0060*/  ISETP.GE.AND P0, PT, R17, UR5, PT ;  /* 0x0000000511007c0c */ /* 0x002fda000bf06270 */
[----:B------:R-:W-:Y:S05]  /*0070*/  @P0 EXIT ;  /* 0x000000000000094d */ /* 0x000fea0003800000 */
[----:B------:R-:W0:Y:S01]  /*0080*/  LDC.64 R24, c[0x0][0x380] ;  /* 0x0000e000ff187b82 */ /* 0x000e220000000a00 */
[----:B------:R-:W1:Y:S01]  /*0090*/  LDCU UR4, c[0x0][0x370] ;  /* 0x00006e00ff0477ac */ /* 0x000e620008000800 */
[----:B------:R-:W2:Y:S06]  /*00a0*/  LDCU.64 UR36, c[0x0][0x358] ;  /* 0x00006b00ff2477ac */ /* 0x000eac0008000a00 */
[----:B------:R-:W3:Y:S01]  /*00b0*/  LDC.64 R26, c[0x0][0x390] ;  /* 0x0000e400ff1a7b82 */ /* 0x000ee20000000a00 */
[----:B------:R-:W4:Y:S07]  /*00c0*/  LDCU UR38, c[0x0][0x398] ;  /* 0x00007300ff2677ac */ /* 0x000f2e0008000800 */
[----:B------:R-:W0:Y:S01]  /*00d0*/  LDC.64 R22, c[0x0][0x388] ;  /* 0x0000e200ff167b82 */ /* 0x000e220000000a00 */
[----:B-1----:R-:W-:-:S07]  /*00e0*/  IMAD R16, R16, UR4, RZ ;  /* 0x0000000410107c24 */ /* 0x002fce000f8e02ff */
.L_x_4:
[----:B01-3--:R-:W-:-:S05]  /*00f0*/  IMAD.WIDE R4, R17, 0x4, R26 ;  /* 0x0000000411047825 */ /* 0x00bfca00078e021a */
[----:B--2---:R-:W2:Y:S01]  /*0100*/  LDG.E.CONSTANT R6, desc[UR36][R4.64] ;  /* 0x0000002404067981 */ /* 0x004ea2000c1e9900 */
[-C--:B------:R-:W-:Y:S01]  /*0110*/  MOV R2, R17.reuse ;  /* 0x0000001100027202 */ /* 0x080fe20000000f00 */
[----:B------:R-:W-:Y:S01]  /*0120*/  BSSY.RECONVERGENT B7, `(.L_x_0) ;  /* 0x0000012000077945 */ /* 0x000fe20003800200 */
[----:B------:R-:W-:-:S04]  /*0130*/  IADD3 R17, PT, PT, R16, R17, RZ ;  /* 0x0000001110117210 */ /* 0x000fc80007ffe0ff */
[----:B----4-:R-:W-:-:S04]  /*0140*/  ISETP.GE.AND P1, PT, R17, UR38, PT ;  /* 0x0000002611007c0c */ /* 0x010fc8000bf26270 */
[----:B------:R-:W-:Y:S02]  /*0150*/  P2R R18, PR, RZ, 0x2 ;  /* 0x00000002ff127803 */ /* 0x000fe40000000000 */
[----:B--2---:R-:W-:-:S13]  /*0160*/  ISETP.GT.U32.AND P0, PT, R6, 0x2, PT ;  /* 0x000000020600780c */ /* 0x004fda0003f04070 */
[----:B------:R-:W-:Y:S05]  /*0170*/  @P0 BRA `(.L_x_1) ;  /* 0x0000000000280947 */ /* 0x000fea0003800000 */
[----:B0-----:R-:W-:-:S06]  /*0180*/  IMAD.WIDE R4, R2, 0x4, R24 ;  /* 0x0000000402047825 */ /* 0x001fcc00078e0218 */
[----:B------:R0:W5:Y:S01]  /*0190*/  LDG.E.CONSTANT R4, desc[UR36][R4.64] ;  /* 0x0000002404047981 */ /* 0x000162000c1e9900 */
[----:B------:R-:W-:Y:S01]  /*01a0*/  SHF.L.U32 R6, R6, 0x3, RZ ;  /* 0x0000000306067819 */ /* 0x000fe200000006ff */
[----:B------:R-:W-:Y:S01]  /*01b0*/  HFMA2 R21, -RZ, RZ, 0, 0 ;  /* 0x00000000ff157431 */ /* 0x000fe200000001ff */
[----:B------:R-:W-:Y:S01]  /*01c0*/  BSSY.RECONVERGENT B6, `(.L_x_2) ;  /* 0x0000004000067945 */ /* 0x000fe20003800200 */
[----:B------:R-:W-:-:S03]  /*01d0*/  MOV R20, 0x200 ;  /* 0x0000020000147802 */ /* 0x000fc60000000f00 */
[----:B------:R-:W1:Y:S04]  /*01e0*/  LDC.64 R6, c[0x3][R6] ;  /* 0x00c0000006067b82 */ /* 0x000e680000000a00 */
[----:B01---5:R-:W-:Y:S05]  /*01f0*/  CALL.REL.NOINC R6 `(_Z21apply_func_ptr_kernelPKfPfPKii) ;  /* 0xfffffffc06807344 */ /* 0x023fea0003c3ffff */
[----:B------:R-:W-:Y:S05]  /*0200*/  BSYNC.RECONVERGENT B6 ;  /* 0x0000000000067941 */ /* 0x000fea0003800200 */
.L_x_2:
[----:B------:R-:W-:Y:S05]  /*0210*/  BRA `(.L_x_3) ;  /* 0x0000000000087947 */ /* 0x000fea0003800000 */
.L_x_1:
[----:B0-----:R-:W-:-:S06]  /*0220*/  IMAD.WIDE R4, R2, 0x4, R24 ;  /* 0x0000000402047825 */ /* 0x001fcc00078e0218 */
[----:B------:R0:W5:Y:S02]  /*0230*/  LDG.E.CONSTANT R4, desc[UR36][R4.64] ;  /* 0x0000002404047981 */ /* 0x000164000c1e9900 */
.L_x_3:
[----:B------:R-:W-:Y:S05]  /*0240*/  BSYNC.RECONVERGENT B7 ;  /* 0x0000000000077941 */ /* 0x000fea0003800200 */
.L_x_0:
[----:B------:R-:W-:Y:S01]  /*0250*/  IMAD.WIDE R2, R2, 0x4, R22 ;  /* 0x0000000402027825 */ /* 0x000fe200078e0216 */
[----:B------:R-:W-:-:S04]  /*0260*/  ISETP.NE.AND P0, PT, R18, RZ, PT ;  /* 0x000000ff1200720c */ /* 0x000fc80003f05270 */
[----:B-----5:R1:W-:Y:S09]  /*0270*/  STG.E desc[UR36][R2.64], R4 ;  /* 0x0000000402007986 */ /* 0x0203f2000c101924 */
[----:B------:R-:W-:Y:S05]  /*0280*/  @!P0 BRA `(.L_x_4) ;  /* 0xfffffffc00988947 */ /* 0x000fea000383ffff */
[----:B------:R-:W-:Y:S05]  /*0290*/  EXIT ;  /* 0x000000000000794d */ /* 0x000fea0003800000 */
        .type           $_Z21apply_func_ptr_kernelPKfPfPKii$_Z14device_op_cubef,@function
        .size           $_Z21apply_func_ptr_kernelPKfPfPKii$_Z14device_op_cubef,($_Z21apply_func_ptr_kernelPKfPfPKii$_Z16device_op_squaref - $_Z21apply_func_ptr_kernelPKfPfPKii$_Z14device_op_cubef)
$_Z21apply_func_ptr_kernelPKfPfPKii$_Z14device_op_cubef:
[----:B------:R-:W-:-:S04]  /*02a0*/  FMUL R0, R4, R4 ;  /* 0x0000000404007220 */ /* 0x000fc80000400000 */
[----:B------:R-:W-:Y:S01]  /*02b0*/  FMUL R4, R0, R4 ;  /* 0x0000000400047220 */ /* 0x000fe20000400000 */
[----:B------:R-:W-:Y:S06]  /*02c0*/  RET.REL.NODEC R20 `(_Z21apply_func_ptr_kernelPKfPfPKii) ;  /* 0xfffffffc144c7950 */ /* 0x000fec0003c3ffff */
        .type           $_Z21apply_func_ptr_kernelPKfPfPKii$_Z16device_op_squaref,@function
        .size           $_Z21apply_func_ptr_kernelPKfPfPKii$_Z16device_op_squaref,($_Z21apply_func_ptr_kernelPKfPfPKii$_Z18device_op_identityf - $_Z21apply_func_ptr_kernelPKfPfPKii$_Z16device_op_squaref)
$_Z21apply_func_ptr_kernelPKfPfPKii$_Z16device_op_squaref:
[----:B------:R-:W-:Y:S01]  /*02d0*/  FMUL R4, R4, R4 ;  /* 0x0000000404047220 */ /* 0x000fe20000400000 */
[----:B------:R-:W-:Y:S06]  /*02e0*/  RET.REL.NODEC R20 `(_Z21apply_func_ptr_kernelPKfPfPKii) ;  /* 0xfffffffc14447950 */ /* 0x000fec0003c3ffff */
        .type           $_Z21apply_func_ptr_kernelPKfPfPKii$_Z18device_op_identityf,@function
        .size           $_Z21apply_func_ptr_kernelPKfPfPKii$_Z18device_op_identityf,(.L_x_8 - $_Z21apply_func_ptr_kernelPKfPfPKii$_Z18device_op_identityf)
$_Z21apply_func_ptr_kernelPKfPfPKii$_Z18device_op_identityf:
[----:B------:R-:W-:Y:S05]  /*02f0*/  RET.REL.NODEC R20 `(_Z21apply_func_ptr_kernelPKfPfPKii) ;  /* 0xfffffffc14407950 */ /* 0x000fea0003c3ffff */
.L_x_5:
[----:B------:R-:W-:-:S00]  /*0300*/  BRA `(.L_x_5) ;  /* 0xfffffffc00fc7947 */ /* 0x000fc0000383ffff */
[----:B------:R-:W-:-:S00]  /*0310*/  NOP ;  /* 0x0000000000007918 */ /* 0x000fc00000000000 */
        /* <DEDUP_REMOVED lines=14> */
.L_x_8:


//--------------------- .nv.shared.reserved.0     --------------------------
	.section	.nv.shared.reserved.0,"aw",@nobits
	.weak		__nv_reservedSMEM_offset_0_alias
	.size		__nv_reservedSMEM_offset_0_alias, 0, 64
	.other		__nv_reservedSMEM_offset_0_alias,@"STO_CUDA_RESERVED_SHARED STV_DEFAULT"
__nv_reservedSMEM_offset_0_alias:
	.zero		0
	.zero		64


//--------------------- .nv.constant0._Z21apply_func_ptr_kernelPKfPfPKii --------------------------
	.section	.nv.constant0._Z21apply_func_ptr_kernelPKfPfPKii,"a",@progbits
	.sectionflags	@""
	.align	4
.nv.constant0._Z21apply_func_ptr_kernelPKfPfPKii:
	.zero		924


//--------------------- SYMBOLS --------------------------

	.type		.nv.reservedSmem.offset0,@object
	.size		.nv.reservedSmem.offset0,0x4
